//
// Generated by NVIDIA NVVM Compiler
//
// Compiler Build ID: CL-36424714
// Cuda compilation tools, release 13.0, V13.0.88
// Based on NVVM 20.0.0
//

.version 9.0
.target sm_100
.address_size 64

	// .globl	_Z9gemmTiledPfS_S_i
// _ZZ9gemmTiledPfS_S_iE2As has been demoted
// _ZZ9gemmTiledPfS_S_iE2Bs has been demoted

.visible .entry _Z9gemmTiledPfS_S_i(
	.param .u64 .ptr .align 1 _Z9gemmTiledPfS_S_i_param_0,
	.param .u64 .ptr .align 1 _Z9gemmTiledPfS_S_i_param_1,
	.param .u64 .ptr .align 1 _Z9gemmTiledPfS_S_i_param_2,
	.param .u32 _Z9gemmTiledPfS_S_i_param_3
)
{
	.reg .pred 	%p<18>;
	.reg .b32 	%r<69>;
	.reg .b32 	%f<181>;
	.reg .b64 	%rd<27>;
	// demoted variable
	.shared .align 4 .b8 _ZZ9gemmTiledPfS_S_iE2As[1024];
	// demoted variable
	.shared .align 4 .b8 _ZZ9gemmTiledPfS_S_iE2Bs[1024];
	ld.param.u64 	%rd4, [_Z9gemmTiledPfS_S_i_param_0];
	ld.param.u64 	%rd5, [_Z9gemmTiledPfS_S_i_param_1];
	ld.param.u32 	%r34, [_Z9gemmTiledPfS_S_i_param_3];
	cvta.to.global.u64 	%rd1, %rd5;
	cvta.to.global.u64 	%rd2, %rd4;
	mov.u32 	%r35, %ntid.y;
	mov.u32 	%r36, %ctaid.y;
	mov.u32 	%r1, %tid.y;
	mad.lo.s32 	%r2, %r35, %r36, %r1;
	mov.u32 	%r37, %ntid.x;
	mov.u32 	%r38, %ctaid.x;
	mov.u32 	%r3, %tid.x;
	mad.lo.s32 	%r4, %r37, %r38, %r3;
	setp.lt.s32 	%p1, %r34, 1;
	mov.f32 	%f180, 0f00000000;
	@%p1 bra 	$L__BB0_19;
	add.s32 	%r5, %r34, 15;
	mul.lo.s32 	%r6, %r34, %r2;
	shl.b32 	%r40, %r1, 6;
	mov.u32 	%r41, _ZZ9gemmTiledPfS_S_iE2As;
	add.s32 	%r7, %r41, %r40;
	shl.b32 	%r42, %r3, 2;
	add.s32 	%r8, %r7, %r42;
	mov.u32 	%r43, _ZZ9gemmTiledPfS_S_iE2Bs;
	add.s32 	%r10, %r43, %r42;
	add.s32 	%r9, %r10, %r40;
	setp.lt.u32 	%p2, %r34, 17;
	mov.f32 	%f180, 0f00000000;
	mov.b32 	%r68, 0;
	@%p2 bra 	$L__BB0_13;
	shr.u32 	%r45, %r5, 4;
	and.b32  	%r46, %r45, 134217726;
	neg.s32 	%r67, %r46;
	add.s32 	%r47, %r1, 16;
	mad.lo.s32 	%r64, %r34, %r47, %r4;
	shl.b32 	%r13, %r34, 5;
	mad.lo.s32 	%r63, %r1, %r34, %r4;
	add.s32 	%r61, %r3, %r6;
	mov.f32 	%f180, 0f00000000;
	mov.b32 	%r66, 16;
	cvt.u64.u32 	%rd10, %r6;
	cvt.u64.u32 	%rd11, %r3;
	mov.u32 	%r62, %r3;
	mov.u32 	%r65, %r1;
$L__BB0_3:
	setp.ge.u32 	%p3, %r2, %r34;
	setp.ge.s32 	%p4, %r62, %r34;
	mov.f32 	%f172, 0f00000000;
	or.pred  	%p5, %p3, %p4;
	@%p5 bra 	$L__BB0_5;
	mul.wide.u32 	%rd6, %r61, 4;
	add.s64 	%rd7, %rd2, %rd6;
	ld.global.f32 	%f172, [%rd7];
$L__BB0_5:
	st.shared.f32 	[%r8], %f172;
	max.s32 	%r48, %r4, %r65;
	setp.ge.s32 	%p6, %r48, %r34;
	mov.f32 	%f173, 0f00000000;
	@%p6 bra 	$L__BB0_7;
	mul.wide.s32 	%rd8, %r63, 4;
	add.s64 	%rd9, %rd1, %rd8;
	ld.global.f32 	%f173, [%rd9];
$L__BB0_7:
	st.shared.f32 	[%r9], %f173;
	bar.sync 	0;
	ld.shared.f32 	%f27, [%r7];
	ld.shared.f32 	%f28, [%r10];
	fma.rn.f32 	%f29, %f27, %f28, %f180;
	ld.shared.f32 	%f30, [%r7+4];
	ld.shared.f32 	%f31, [%r10+64];
	fma.rn.f32 	%f32, %f30, %f31, %f29;
	ld.shared.f32 	%f33, [%r7+8];
	ld.shared.f32 	%f34, [%r10+128];
	fma.rn.f32 	%f35, %f33, %f34, %f32;
	ld.shared.f32 	%f36, [%r7+12];
	ld.shared.f32 	%f37, [%r10+192];
	fma.rn.f32 	%f38, %f36, %f37, %f35;
	ld.shared.f32 	%f39, [%r7+16];
	ld.shared.f32 	%f40, [%r10+256];
	fma.rn.f32 	%f41, %f39, %f40, %f38;
	ld.shared.f32 	%f42, [%r7+20];
	ld.shared.f32 	%f43, [%r10+320];
	fma.rn.f32 	%f44, %f42, %f43, %f41;
	ld.shared.f32 	%f45, [%r7+24];
	ld.shared.f32 	%f46, [%r10+384];
	fma.rn.f32 	%f47, %f45, %f46, %f44;
	ld.shared.f32 	%f48, [%r7+28];
	ld.shared.f32 	%f49, [%r10+448];
	fma.rn.f32 	%f50, %f48, %f49, %f47;
	ld.shared.f32 	%f51, [%r7+32];
	ld.shared.f32 	%f52, [%r10+512];
	fma.rn.f32 	%f53, %f51, %f52, %f50;
	ld.shared.f32 	%f54, [%r7+36];
	ld.shared.f32 	%f55, [%r10+576];
	fma.rn.f32 	%f56, %f54, %f55, %f53;
	ld.shared.f32 	%f57, [%r7+40];
	ld.shared.f32 	%f58, [%r10+640];
	fma.rn.f32 	%f59, %f57, %f58, %f56;
	ld.shared.f32 	%f60, [%r7+44];
	ld.shared.f32 	%f61, [%r10+704];
	fma.rn.f32 	%f62, %f60, %f61, %f59;
	ld.shared.f32 	%f63, [%r7+48];
	ld.shared.f32 	%f64, [%r10+768];
	fma.rn.f32 	%f65, %f63, %f64, %f62;
	ld.shared.f32 	%f66, [%r7+52];
	ld.shared.f32 	%f67, [%r10+832];
	fma.rn.f32 	%f68, %f66, %f67, %f65;
	ld.shared.f32 	%f69, [%r7+56];
	ld.shared.f32 	%f70, [%r10+896];
	fma.rn.f32 	%f71, %f69, %f70, %f68;
	ld.shared.f32 	%f72, [%r7+60];
	ld.shared.f32 	%f73, [%r10+960];
	fma.rn.f32 	%f6, %f72, %f73, %f71;
	bar.sync 	0;
	add.s32 	%r49, %r62, 16;
	setp.ge.s32 	%p8, %r49, %r34;
	mov.f32 	%f174, 0f00000000;
	or.pred  	%p9, %p3, %p8;
	@%p9 bra 	$L__BB0_9;
	add.s32 	%r50, %r66, -16;
	cvt.u64.u32 	%rd12, %r50;
	add.s64 	%rd13, %rd12, %rd11;
	add.s64 	%rd14, %rd13, %rd10;
	shl.b64 	%rd15, %rd14, 2;
	add.s64 	%rd16, %rd2, %rd15;
	ld.global.f32 	%f174, [%rd16+64];
$L__BB0_9:
	st.shared.f32 	[%r8], %f174;
	add.s32 	%r51, %r65, 16;
	max.s32 	%r52, %r4, %r51;
	setp.ge.s32 	%p10, %r52, %r34;
	mov.f32 	%f175, 0f00000000;
	@%p10 bra 	$L__BB0_11;
	mul.wide.s32 	%rd17, %r64, 4;
	add.s64 	%rd18, %rd1, %rd17;
	ld.global.f32 	%f175, [%rd18];
$L__BB0_11:
	st.shared.f32 	[%r9], %f175;
	bar.sync 	0;
	ld.shared.f32 	%f75, [%r7];
	ld.shared.f32 	%f76, [%r10];
	fma.rn.f32 	%f77, %f75, %f76, %f6;
	ld.shared.f32 	%f78, [%r7+4];
	ld.shared.f32 	%f79, [%r10+64];
	fma.rn.f32 	%f80, %f78, %f79, %f77;
	ld.shared.f32 	%f81, [%r7+8];
	ld.shared.f32 	%f82, [%r10+128];
	fma.rn.f32 	%f83, %f81, %f82, %f80;
	ld.shared.f32 	%f84, [%r7+12];
	ld.shared.f32 	%f85, [%r10+192];
	fma.rn.f32 	%f86, %f84, %f85, %f83;
	ld.shared.f32 	%f87, [%r7+16];
	ld.shared.f32 	%f88, [%r10+256];
	fma.rn.f32 	%f89, %f87, %f88, %f86;
	ld.shared.f32 	%f90, [%r7+20];
	ld.shared.f32 	%f91, [%r10+320];
	fma.rn.f32 	%f92, %f90, %f91, %f89;
	ld.shared.f32 	%f93, [%r7+24];
	ld.shared.f32 	%f94, [%r10+384];
	fma.rn.f32 	%f95, %f93, %f94, %f92;
	ld.shared.f32 	%f96, [%r7+28];
	ld.shared.f32 	%f97, [%r10+448];
	fma.rn.f32 	%f98, %f96, %f97, %f95;
	ld.shared.f32 	%f99, [%r7+32];
	ld.shared.f32 	%f100, [%r10+512];
	fma.rn.f32 	%f101, %f99, %f100, %f98;
	ld.shared.f32 	%f102, [%r7+36];
	ld.shared.f32 	%f103, [%r10+576];
	fma.rn.f32 	%f104, %f102, %f103, %f101;
	ld.shared.f32 	%f105, [%r7+40];
	ld.shared.f32 	%f106, [%r10+640];
	fma.rn.f32 	%f107, %f105, %f106, %f104;
	ld.shared.f32 	%f108, [%r7+44];
	ld.shared.f32 	%f109, [%r10+704];
	fma.rn.f32 	%f110, %f108, %f109, %f107;
	ld.shared.f32 	%f111, [%r7+48];
	ld.shared.f32 	%f112, [%r10+768];
	fma.rn.f32 	%f113, %f111, %f112, %f110;
	ld.shared.f32 	%f114, [%r7+52];
	ld.shared.f32 	%f115, [%r10+832];
	fma.rn.f32 	%f116, %f114, %f115, %f113;
	ld.shared.f32 	%f117, [%r7+56];
	ld.shared.f32 	%f118, [%r10+896];
	fma.rn.f32 	%f119, %f117, %f118, %f116;
	ld.shared.f32 	%f120, [%r7+60];
	ld.shared.f32 	%f121, [%r10+960];
	fma.rn.f32 	%f180, %f120, %f121, %f119;
	bar.sync 	0;
	add.s32 	%r67, %r67, 2;
	add.s32 	%r66, %r66, 32;
	add.s32 	%r65, %r65, 32;
	add.s32 	%r64, %r64, %r13;
	add.s32 	%r63, %r63, %r13;
	add.s32 	%r62, %r62, 32;
	add.s32 	%r61, %r61, 32;
	setp.ne.s32 	%p11, %r67, 0;
	@%p11 bra 	$L__BB0_3;
	and.b32  	%r68, %r5, 2147483616;
$L__BB0_13:
	and.b32  	%r53, %r5, 16;
	setp.eq.s32 	%p12, %r53, 0;
	@%p12 bra 	$L__BB0_19;
	setp.ge.u32 	%p13, %r2, %r34;
	add.s32 	%r54, %r68, %r3;
	setp.ge.s32 	%p14, %r54, %r34;
	mov.f32 	%f178, 0f00000000;
	or.pred  	%p15, %p13, %p14;
	@%p15 bra 	$L__BB0_16;
	add.s32 	%r55, %r54, %r6;
	mul.wide.u32 	%rd19, %r55, 4;
	add.s64 	%rd20, %rd2, %rd19;
	ld.global.f32 	%f178, [%rd20];
$L__BB0_16:
	st.shared.f32 	[%r8], %f178;
	add.s32 	%r56, %r68, %r1;
	max.s32 	%r57, %r4, %r56;
	setp.ge.s32 	%p16, %r57, %r34;
	mov.f32 	%f179, 0f00000000;
	@%p16 bra 	$L__BB0_18;
	mad.lo.s32 	%r58, %r56, %r34, %r4;
	mul.wide.s32 	%rd21, %r58, 4;
	add.s64 	%rd22, %rd1, %rd21;
	ld.global.f32 	%f179, [%rd22];
$L__BB0_18:
	st.shared.f32 	[%r9], %f179;
	bar.sync 	0;
	ld.shared.f32 	%f124, [%r7];
	ld.shared.f32 	%f125, [%r10];
	fma.rn.f32 	%f126, %f124, %f125, %f180;
	ld.shared.f32 	%f127, [%r7+4];
	ld.shared.f32 	%f128, [%r10+64];
	fma.rn.f32 	%f129, %f127, %f128, %f126;
	ld.shared.f32 	%f130, [%r7+8];
	ld.shared.f32 	%f131, [%r10+128];
	fma.rn.f32 	%f132, %f130, %f131, %f129;
	ld.shared.f32 	%f133, [%r7+12];
	ld.shared.f32 	%f134, [%r10+192];
	fma.rn.f32 	%f135, %f133, %f134, %f132;
	ld.shared.f32 	%f136, [%r7+16];
	ld.shared.f32 	%f137, [%r10+256];
	fma.rn.f32 	%f138, %f136, %f137, %f135;
	ld.shared.f32 	%f139, [%r7+20];
	ld.shared.f32 	%f140, [%r10+320];
	fma.rn.f32 	%f141, %f139, %f140, %f138;
	ld.shared.f32 	%f142, [%r7+24];
	ld.shared.f32 	%f143, [%r10+384];
	fma.rn.f32 	%f144, %f142, %f143, %f141;
	ld.shared.f32 	%f145, [%r7+28];
	ld.shared.f32 	%f146, [%r10+448];
	fma.rn.f32 	%f147, %f145, %f146, %f144;
	ld.shared.f32 	%f148, [%r7+32];
	ld.shared.f32 	%f149, [%r10+512];
	fma.rn.f32 	%f150, %f148, %f149, %f147;
	ld.shared.f32 	%f151, [%r7+36];
	ld.shared.f32 	%f152, [%r10+576];
	fma.rn.f32 	%f153, %f151, %f152, %f150;
	ld.shared.f32 	%f154, [%r7+40];
	ld.shared.f32 	%f155, [%r10+640];
	fma.rn.f32 	%f156, %f154, %f155, %f153;
	ld.shared.f32 	%f157, [%r7+44];
	ld.shared.f32 	%f158, [%r10+704];
	fma.rn.f32 	%f159, %f157, %f158, %f156;
	ld.shared.f32 	%f160, [%r7+48];
	ld.shared.f32 	%f161, [%r10+768];
	fma.rn.f32 	%f162, %f160, %f161, %f159;
	ld.shared.f32 	%f163, [%r7+52];
	ld.shared.f32 	%f164, [%r10+832];
	fma.rn.f32 	%f165, %f163, %f164, %f162;
	ld.shared.f32 	%f166, [%r7+56];
	ld.shared.f32 	%f167, [%r10+896];
	fma.rn.f32 	%f168, %f166, %f167, %f165;
	ld.shared.f32 	%f169, [%r7+60];
	ld.shared.f32 	%f170, [%r10+960];
	fma.rn.f32 	%f180, %f169, %f170, %f168;
	bar.sync 	0;
$L__BB0_19:
	max.s32 	%r59, %r2, %r4;
	setp.ge.s32 	%p17, %r59, %r34;
	@%p17 bra 	$L__BB0_21;
	ld.param.u64 	%rd26, [_Z9gemmTiledPfS_S_i_param_2];
	mad.lo.s32 	%r60, %r34, %r2, %r4;
	cvta.to.global.u64 	%rd23, %rd26;
	mul.wide.s32 	%rd24, %r60, 4;
	add.s64 	%rd25, %rd23, %rd24;
	st.global.f32 	[%rd25], %f180;
$L__BB0_21:
	ret;

}


// ===== COMPILED SASS (sm_100) =====

	.target	sm_100

	.elftype	@"ET_EXEC"


//--------------------- .note.nv.tkinfo           --------------------------
	.section	.note.nv.tkinfo,"",@"SHT_NOTE"
	.sectionflags	@"SHF_NOTE_NV_TKINFO"
	.tkinfo
        /*0018*/ 	.word	0x00000002
        /*0030*/ 	.string	""
        /*0030*/ 	.string	"ptxas"
        /*0030*/ 	.string	"Cuda compilation tools, release 13.0, V13.0.88"
        /*0030*/ 	.string	"Build cuda_13.0.r13.0/compiler.36424714_0"
        /*0030*/ 	.string	"-arch sm_100 -m 64 "



//--------------------- .note.nv.cuinfo           --------------------------
	.section	.note.nv.cuinfo,"",@"SHT_NOTE"
	.sectionflags	@"SHF_NOTE_NV_CUINFO"
        /*0018*/ 	.short	0x0002
        /*001a*/ 	.short	0x0064
        /*001c*/ 	.short	0x0082
	.zero		2


//--------------------- .nv.info                  --------------------------
	.section	.nv.info,"",@"SHT_CUDA_INFO"
	.align	4


	//----- nvinfo : EIATTR_REGCOUNT
	.align		4
        /*0000*/ 	.byte	0x04, 0x2f
        /*0002*/ 	.short	(.L_1 - .L_0)
	.align		4
.L_0:
        /*0004*/ 	.word	index@(_Z9gemmTiledPfS_S_i)
        /*0008*/ 	.word	0x00000020


	//----- nvinfo : EIATTR_FRAME_SIZE
	.align		4
.L_1:
        /*000c*/ 	.byte	0x04, 0x11
        /*000e*/ 	.short	(.L_3 - .L_2)
	.align		4
.L_2:
        /*0010*/ 	.word	index@(_Z9gemmTiledPfS_S_i)
        /*0014*/ 	.word	0x00000000


	//----- nvinfo : EIATTR_MIN_STACK_SIZE
	.align		4
.L_3:
        /*0018*/ 	.byte	0x04, 0x12
        /*001a*/ 	.short	(.L_5 - .L_4)
	.align		4
.L_4:
        /*001c*/ 	.word	index@(_Z9gemmTiledPfS_S_i)
        /*0020*/ 	.word	0x00000000
.L_5:


//--------------------- .nv.compat                --------------------------
	.section	.nv.compat,"",@"SHT_CUDA_COMPAT_INFO"
	.align	4
        /*0000*/ 	.byte	0x02, 0x09, 0x00, 0x00, 0x02, 0x02, 0x01, 0x00, 0x02, 0x05, 0x05, 0x00, 0x03, 0x07, 0x01, 0x01
        /*0010*/ 	.byte	0x02, 0x03, 0x00, 0x00, 0x02, 0x06, 0x01, 0x00, 0x04, 0x0b, 0x08, 0x00, 0x09, 0x00, 0x00, 0x00
        /*0020*/ 	.byte	0x00, 0x00, 0x00, 0x00


//--------------------- .nv.info._Z9gemmTiledPfS_S_i --------------------------
	.section	.nv.info._Z9gemmTiledPfS_S_i,"",@"SHT_CUDA_INFO"
	.sectionflags	@""
	.align	4


	//----- nvinfo : EIATTR_CUDA_API_VERSION
	.align		4
        /*0000*/ 	.byte	0x04, 0x37
        /*0002*/ 	.short	(.L_7 - .L_6)
.L_6:
        /*0004*/ 	.word	0x00000082


	//----- nvinfo : EIATTR_KPARAM_INFO
	.align		4
.L_7:
        /*0008*/ 	.byte	0x04, 0x17
        /*000a*/ 	.short	(.L_9 - .L_8)
.L_8:
        /*000c*/ 	.word	0x00000000
        /*0010*/ 	.short	0x0003
        /*0012*/ 	.short	0x0018
        /*0014*/ 	.byte	0x00, 0xf0, 0x11, 0x00


	//----- nvinfo : EIATTR_KPARAM_INFO
	.align		4
.L_9:
        /*0018*/ 	.byte	0x04, 0x17
        /*001a*/ 	.short	(.L_11 - .L_10)
.L_10:
        /*001c*/ 	.word	0x00000000
        /*0020*/ 	.short	0x0002
        /*0022*/ 	.short	0x0010
        /*0024*/ 	.byte	0x00, 0xf5, 0x21, 0x00


	//----- nvinfo : EIATTR_KPARAM_INFO
	.align		4
.L_11:
        /*0028*/ 	.byte	0x04, 0x17
        /*002a*/ 	.short	(.L_13 - .L_12)
.L_12:
        /*002c*/ 	.word	0x00000000
        /*0030*/ 	.short	0x0001
        /*0032*/ 	.short	0x0008
        /*0034*/ 	.byte	0x00, 0xf5, 0x21, 0x00


	//----- nvinfo : EIATTR_KPARAM_INFO
	.align		4
.L_13:
        /*0038*/ 	.byte	0x04, 0x17
        /*003a*/ 	.short	(.L_15 - .L_14)
.L_14:
        /*003c*/ 	.word	0x00000000
        /*0040*/ 	.short	0x0000
        /*0042*/ 	.short	0x0000
        /*0044*/ 	.byte	0x00, 0xf5, 0x21, 0x00


	//----- nvinfo : EIATTR_SPARSE_MMA_MASK
	.align		4
.L_15:
        /*0048*/ 	.byte	0x03, 0x50
        /*004a*/ 	.short	0x0000


	//----- nvinfo : EIATTR_MAXREG_COUNT
	.align		4
        /*004c*/ 	.byte	0x03, 0x1b
        /*004e*/ 	.short	0x00ff


	//----- nvinfo : EIATTR_NUM_BARRIERS
	.align		4
        /*0050*/ 	.byte	0x02, 0x4c
        /*0052*/ 	.byte	0x01
	.zero		1


	//----- nvinfo : EIATTR_MERCURY_ISA_VERSION
	.align		4
        /*0054*/ 	.byte	0x03, 0x5f
        /*0056*/ 	.short	0x0101


	//----- nvinfo : EIATTR_VRC_CTA_INIT_COUNT
	.align		4
        /*0058*/ 	.byte	0x02, 0x4a
	.zero		1
	.zero		1


	//----- nvinfo : EIATTR_EXIT_INSTR_OFFSETS
	.align		4
        /*005c*/ 	.byte	0x04, 0x1c
        /*005e*/ 	.short	(.L_17 - .L_16)


	//   ....[0]....
.L_16:
        /*0060*/ 	.word	0x00000dc0


	//   ....[1]....
        /*0064*/ 	.word	0x00000e10


	//----- nvinfo : EIATTR_CBANK_PARAM_SIZE
	.align		4
.L_17:
        /*0068*/ 	.byte	0x03, 0x19
        /*006a*/ 	.short	0x001c


	//----- nvinfo : EIATTR_PARAM_CBANK
	.align		4
        /*006c*/ 	.byte	0x04, 0x0a
        /*006e*/ 	.short	(.L_19 - .L_18)
	.align		4
.L_18:
        /*0070*/ 	.word	index@(.nv.constant0._Z9gemmTiledPfS_S_i)
        /*0074*/ 	.short	0x0380
        /*0076*/ 	.short	0x001c


	//----- nvinfo : EIATTR_SW_WAR
	.align		4
.L_19:
        /*0078*/ 	.byte	0x04, 0x36
        /*007a*/ 	.short	(.L_21 - .L_20)
.L_20:
        /*007c*/ 	.word	0x00000008
.L_21:


//--------------------- .nv.callgraph             --------------------------
	.section	.nv.callgraph,"",@"SHT_CUDA_CALLGRAPH"
	.align	4
	.sectionentsize	8
	.align		4
        /*0000*/ 	.word	0x00000000
	.align		4
        /*0004*/ 	.word	0xffffffff
	.align		4
        /*0008*/ 	.word	0x00000000
	.align		4
        /*000c*/ 	.word	0xfffffffe
	.align		4
        /*0010*/ 	.word	0x00000000
	.align		4
        /*0014*/ 	.word	0xfffffffd
	.align		4
        /*0018*/ 	.word	0x00000000
	.align		4
        /*001c*/ 	.word	0xfffffffc


//--------------------- .text._Z9gemmTiledPfS_S_i --------------------------
	.section	.text._Z9gemmTiledPfS_S_i,"ax",@progbits
	.align	128
        .global         _Z9gemmTiledPfS_S_i
        .type           _Z9gemmTiledPfS_S_i,@function
        .size           _Z9gemmTiledPfS_S_i,(.L_x_4 - _Z9gemmTiledPfS_S_i)
        .other          _Z9gemmTiledPfS_S_i,@"STO_CUDA_ENTRY STV_DEFAULT"
_Z9gemmTiledPfS_S_i:
.text._Z9gemmTiledPfS_S_i:
[----:B------:R-:W-:Y:S01]  /*0000*/  LDC R1, c[0x0][0x37c] ;  /* 0x0000df00ff017b82 */ /* 0x000fe20000000800 */
[----:B------:R-:W0:Y:S01]  /*0010*/  LDCU UR6, c[0x0][0x398] ;  /* 0x00007300ff0677ac */ /* 0x000e220008000800 */
[----:B------:R-:W1:Y:S01]  /*0020*/  S2R R2, SR_CTAID.Y ;  /* 0x0000000000027919 */ /* 0x000e620000002600 */
[----:B------:R-:W-:Y:S01]  /*0030*/  HFMA2 R25, -RZ, RZ, 0, 0 ;  /* 0x00000000ff197431 */ /* 0x000fe200000001ff */
[----:B------:R-:W1:Y:S01]  /*0040*/  LDCU UR4, c[0x0][0x364] ;  /* 0x00006c80ff0477ac */ /* 0x000e620008000800 */
[----:B------:R-:W1:Y:S01]  /*0050*/  S2R R13, SR_TID.Y ;  /* 0x00000000000d7919 */ /* 0x000e620000002200 */
[----:B------:R-:W2:Y:S01]  /*0060*/  LDCU UR5, c[0x0][0x360] ;  /* 0x00006c00ff0577ac */ /* 0x000ea20008000800 */
[----:B------:R-:W2:Y:S01]  /*0070*/  S2R R4, SR_CTAID.X ;  /* 0x0000000000047919 */ /* 0x000ea20000002500 */
[----:B------:R-:W3:Y:S01]  /*0080*/  LDCU.64 UR8, c[0x0][0x358] ;  /* 0x00006b00ff0877ac */ /* 0x000ee20008000a00 */
[----:B------:R-:W2:Y:S01]  /*0090*/  S2R R7, SR_TID.X ;  /* 0x0000000000077919 */ /* 0x000ea20000002100 */
[----:B0-----:R-:W-:-:S04]  /*00a0*/  MOV R0, UR6 ;  /* 0x0000000600007c02 */ /* 0x001fc80008000f00 */
[----:B------:R-:W-:Y:S01]  /*00b0*/  ISETP.GE.AND P0, PT, R0, 0x1, PT ;  /* 0x000000010000780c */ /* 0x000fe20003f06270 */
[----:B-1----:R-:W-:Y:S02]  /*00c0*/  IMAD R3, R2, UR4, R13 ;  /* 0x0000000402037c24 */ /* 0x002fe4000f8e020d */
[----:B--2---:R-:W-:-:S10]  /*00d0*/  IMAD R5, R4, UR5, R7 ;  /* 0x0000000504057c24 */ /* 0x004fd4000f8e0207 */
[----:B---3--:R-:W-:Y:S05]  /*00e0*/  @!P0 BRA `(.L_x_0) ;  /* 0x0000000c002c8947 */ /* 0x008fea0003800000 */
[----:B------:R-:W0:Y:S01]  /*00f0*/  S2UR UR6, SR_CgaCtaId ;  /* 0x00000000000679c3 */ /* 0x000e220000008800 */
[----:B------:R-:W-:Y:S01]  /*0100*/  UMOV UR4, 0x400 ;  /* 0x0000040000047882 */ /* 0x000fe20000000000 */
[C---:B------:R-:W-:Y:S01]  /*0110*/  ISETP.GE.U32.AND P0, PT, R0.reuse, 0x11, PT ;  /* 0x000000110000780c */ /* 0x040fe20003f06070 */
[----:B------:R-:W-:Y:S01]  /*0120*/  UIADD3 UR5, UPT, UPT, UR4, 0x400, URZ ;  /* 0x0000040004057890 */ /* 0x000fe2000fffe0ff */
[----:B------:R-:W-:Y:S01]  /*0130*/  IADD3 R23, PT, PT, R0, 0xf, RZ ;  /* 0x0000000f00177810 */ /* 0x000fe20007ffe0ff */
[----:B------:R-:W-:Y:S01]  /*0140*/  IMAD R22, R3, R0, RZ ;  /* 0x0000000003167224 */ /* 0x000fe200078e02ff */
[----:B------:R-:W-:Y:S02]  /*0150*/  MOV R25, RZ ;  /* 0x000000ff00197202 */ /* 0x000fe40000000f00 */
[----:B------:R-:W-:Y:S01]  /*0160*/  MOV R6, RZ ;  /* 0x000000ff00067202 */ /* 0x000fe20000000f00 */
[----:B0-----:R-:W-:Y:S02]  /*0170*/  ULEA UR4, UR6, UR4, 0x18 ;  /* 0x0000000406047291 */ /* 0x001fe4000f8ec0ff */
[----:B------:R-:W-:-:S04]  /*0180*/  ULEA UR5, UR6, UR5, 0x18 ;  /* 0x0000000506057291 */ /* 0x000fc8000f8ec0ff */
[----:B------:R-:W-:Y:S02]  /*0190*/  LEA R4, R13, UR4, 0x6 ;  /* 0x000000040d047c11 */ /* 0x000fe4000f8e30ff */
[C---:B------:R-:W-:Y:S02]  /*01a0*/  LEA R2, R7.reuse, UR5, 0x2 ;  /* 0x0000000507027c11 */ /* 0x040fe4000f8e10ff */
[----:B------:R-:W-:Y:S02]  /*01b0*/  LEA R21, R7, R4, 0x2 ;  /* 0x0000000407157211 */ /* 0x000fe400078e10ff */
[----:B------:R-:W-:Y:S01]  /*01c0*/  LEA R20, R13, R2, 0x6 ;  /* 0x000000020d147211 */ /* 0x000fe200078e30ff */
[----:B------:R-:W-:Y:S06]  /*01d0*/  @!P0 BRA `(.L_x_1) ;  /* 0x00000008000c8947 */ /* 0x000fec0003800000 */
[----:B------:R-:W0:Y:S01]  /*01e0*/  LDC R6, c[0x0][0x398] ;  /* 0x0000e600ff067b82 */ /* 0x000e220000000800 */
[----:B------:R-:W-:Y:S01]  /*01f0*/  SHF.R.U32.HI R8, RZ, 0x4, R23 ;  /* 0x00000004ff087819 */ /* 0x000fe20000011617 */
[----:B------:R-:W-:Y:S01]  /*0200*/  HFMA2 R14, -RZ, RZ, 0, 9.5367431640625e-07 ;  /* 0x00000010ff0e7431 */ /* 0x000fe200000001ff */
[C---:B------:R-:W-:Y:S01]  /*0210*/  IADD3 R19, PT, PT, R13.reuse, 0x10, RZ ;  /* 0x000000100d137810 */ /* 0x040fe20007ffe0ff */
[-CC-:B------:R-:W-:Y:S01]  /*0220*/  IMAD R17, R13, R0.reuse, R5.reuse ;  /* 0x000000000d117224 */ /* 0x180fe200078e0205 */
[----:B------:R-:W-:Y:S02]  /*0230*/  LOP3.LUT R8, R8, 0x7fffffe, RZ, 0xc0, !PT ;  /* 0x07fffffe08087812 */ /* 0x000fe400078ec0ff */
[-C--:B------:R-:W-:Y:S01]  /*0240*/  ISETP.GE.U32.AND P0, PT, R3, R0.reuse, PT ;  /* 0x000000000300720c */ /* 0x080fe20003f06070 */
[----:B------:R-:W-:Y:S01]  /*0250*/  IMAD R19, R19, R0, R5 ;  /* 0x0000000013137224 */ /* 0x000fe200078e0205 */
[----:B------:R-:W-:Y:S02]  /*0260*/  IADD3 R16, PT, PT, R22, R7, RZ ;  /* 0x0000000716107210 */ /* 0x000fe40007ffe0ff */
[----:B------:R-:W-:-:S02]  /*0270*/  MOV R25, RZ ;  /* 0x000000ff00197202 */ /* 0x000fc40000000f00 */
[----:B------:R-:W-:Y:S02]  /*0280*/  MOV R15, R7 ;  /* 0x00000007000f7202 */ /* 0x000fe40000000f00 */
[----:B------:R-:W-:Y:S02]  /*0290*/  MOV R12, R13 ;  /* 0x0000000d000c7202 */ /* 0x000fe40000000f00 */
[----:B------:R-:W-:-:S07]  /*02a0*/  IADD3 R18, PT, PT, -R8, RZ, RZ ;  /* 0x000000ff08127210 */ /* 0x000fce0007ffe1ff */
.L_x_2:
[----:B0-----:R-:W-:Y:S02]  /*02b0*/  MOV R0, R6 ;  /* 0x0000000600007202 */ /* 0x001fe40000000f00 */
[----:B------:R-:W-:Y:S02]  /*02c0*/  VIMNMX R9, PT, PT, R5, R12, !PT ;  /* 0x0000000c05097248 */ /* 0x000fe40007fe0100 */
[-C--:B------:R-:W-:Y:S02]  /*02d0*/  ISETP.GE.OR P1, PT, R15, R0.reuse, P0 ;  /* 0x000000000f00720c */ /* 0x080fe40000726670 */
[----:B------:R-:W-:Y:S02]  /*02e0*/  ISETP.GE.AND P2, PT, R9, R0, PT ;  /* 0x000000000900720c */ /* 0x000fe40003f46270 */
[----:B------:R-:W-:-:S09]  /*02f0*/  MOV R24, RZ ;  /* 0x000000ff00187202 */ /* 0x000fd20000000f00 */
[----:B------:R-:W0:Y:S08]  /*0300*/  @!P1 LDC.64 R10, c[0x0][0x380] ;  /* 0x0000e000ff0a9b82 */ /* 0x000e300000000a00 */
[----:B------:R-:W1:Y:S01]  /*0310*/  @!P2 LDC.64 R8, c[0x0][0x388] ;  /* 0x0000e200ff08ab82 */ /* 0x000e620000000a00 */
[----:B0-----:R-:W-:-:S05]  /*0320*/  @!P1 IMAD.WIDE.U32 R26, R16, 0x4, R10 ;  /* 0x00000004101a9825 */ /* 0x001fca00078e000a */
[----:B------:R-:W2:Y:S01]  /*0330*/  @!P1 LDG.E R24, desc[UR8][R26.64] ;  /* 0x000000081a189981 */ /* 0x000ea2000c1e1900 */
[----:B-1----:R-:W-:Y:S01]  /*0340*/  @!P2 IMAD.WIDE R28, R17, 0x4, R8 ;  /* 0x00000004111ca825 */ /* 0x002fe200078e0208 */
[----:B------:R-:W-:-:S06]  /*0350*/  MOV R9, RZ ;  /* 0x000000ff00097202 */ /* 0x000fcc0000000f00 */
[----:B------:R-:W3:Y:S04]  /*0360*/  @!P2 LDG.E R9, desc[UR8][R28.64] ;  /* 0x000000081c09a981 */ /* 0x000ee8000c1e1900 */
[----:B--2---:R-:W-:Y:S04]  /*0370*/  STS [R21], R24 ;  /* 0x0000001815007388 */ /* 0x004fe80000000800 */
[----:B---3--:R-:W-:Y:S01]  /*0380*/  STS [R20], R9 ;  /* 0x0000000914007388 */ /* 0x008fe20000000800 */
[----:B------:R-:W-:Y:S06]  /*0390*/  BAR.SYNC.DEFER_BLOCKING 0x0 ;  /* 0x0000000000007b1d */ /* 0x000fec0000010000 */
[----:B------:R-:W-:Y:S04]  /*03a0*/  LDS R26, [R2] ;  /* 0x00000000021a7984 */ /* 0x000fe80000000800 */
[----:B------:R-:W0:Y:S04]  /*03b0*/  LDS.128 R8, [R4] ;  /* 0x0000000004087984 */ /* 0x000e280000000c00 */
[----:B------:R-:W1:Y:S04]  /*03c0*/  LDS R27, [R2+0x40] ;  /* 0x00004000021b7984 */ /* 0x000e680000000800 */
[----:B------:R-:W-:Y:S04]  /*03d0*/  LDS R29, [R2+0xc0] ;  /* 0x0000c000021d7984 */ /* 0x000fe80000000800 */
[----:B------:R-:W-:Y:S01]  /*03e0*/  LDS R24, [R2+0x100] ;  /* 0x0001000002187984 */ /* 0x000fe20000000800 */
[----:B0-----:R-:W-:-:S03]  /*03f0*/  FFMA R8, R8, R26, R25 ;  /* 0x0000001a08087223 */ /* 0x001fc60000000019 */
[----:B------:R-:W0:Y:S01]  /*0400*/  LDS R25, [R2+0x80] ;  /* 0x0000800002197984 */ /* 0x000e220000000800 */
[----:B-1----:R-:W-:-:S04]  /*0410*/  FFMA R27, R27, R9, R8 ;  /* 0x000000091b1b7223 */ /* 0x002fc80000000008 */
[----:B0-----:R-:W-:Y:S02]  /*0420*/  FFMA R10, R25, R10, R27 ;  /* 0x0000000a190a7223 */ /* 0x001fe4000000001b */
[----:B------:R-:W-:Y:S02]  /*0430*/  LDS R25, [R2+0x140] ;  /* 0x0001400002197984 */ /* 0x000fe40000000800 */
[----:B------:R-:W-:Y:S02]  /*0440*/  FFMA R29, R29, R11, R10 ;  /* 0x0000000b1d1d7223 */ /* 0x000fe4000000000a */
[----:B------:R-:W0:Y:S04]  /*0450*/  LDS.128 R8, [R4+0x10] ;  /* 0x0000100004087984 */ /* 0x000e280000000c00 */
[----:B------:R-:W-:Y:S01]  /*0460*/  LDS R27, [R2+0x1c0] ;  /* 0x0001c000021b7984 */ /* 0x000fe20000000800 */
[----:B0-----:R-:W-:-:S03]  /*0470*/  FFMA R8, R8, R24, R29 ;  /* 0x0000001808087223 */ /* 0x001fc6000000001d */
[----:B------:R-:W0:Y:S01]  /*0480*/  LDS R24, [R2+0x180] ;  /* 0x0001800002187984 */ /* 0x000e220000000800 */
[----:B------:R-:W-:-:S03]  /*0490*/  FFMA R9, R25, R9, R8 ;  /* 0x0000000919097223 */ /* 0x000fc60000000008 */
[----:B------:R-:W-:Y:S04]  /*04a0*/  LDS R25, [R2+0x240] ;  /* 0x0002400002197984 */ /* 0x000fe80000000800 */
[----:B------:R-:W-:Y:S01]  /*04b0*/  LDS R29, [R2+0x3c0] ;  /* 0x0003c000021d7984 */ /* 0x000fe20000000800 */
[----:B0-----:R-:W-:-:S03]  /*04c0*/  FFMA R10, R24, R10, R9 ;  /* 0x0000000a180a7223 */ /* 0x001fc60000000009 */
[----:B------:R-:W-:Y:S01]  /*04d0*/  LDS R24, [R2+0x200] ;  /* 0x0002000002187984 */ /* 0x000fe20000000800 */
[----:B------:R-:W-:-:S03]  /*04e0*/  FFMA R27, R27, R11, R10 ;  /* 0x0000000b1b1b7223 */ /* 0x000fc6000000000a */
[----:B------:R-:W0:Y:S02]  /*04f0*/  LDS.128 R8, [R4+0x20] ;  /* 0x0000200004087984 */ /* 0x000e240000000c00 */
[----:B0-----:R-:W-:Y:S02]  /*0500*/  FFMA R8, R8, R24, R27 ;  /* 0x0000001808087223 */ /* 0x001fe4000000001b */
[----:B------:R-:W0:Y:S04]  /*0510*/  LDS R24, [R2+0x280] ;  /* 0x0002800002187984 */ /* 0x000e280000000800 */
[----:B------:R-:W1:Y:S01]  /*0520*/  LDS R27, [R2+0x2c0] ;  /* 0x0002c000021b7984 */ /* 0x000e620000000800 */
[----:B------:R-:W-:-:S03]  /*0530*/  FFMA R9, R25, R9, R8 ;  /* 0x0000000919097223 */ /* 0x000fc60000000008 */
[----:B------:R-:W-:Y:S01]  /*0540*/  LDS R25, [R2+0x340] ;  /* 0x0003400002197984 */ /* 0x000fe20000000800 */
[----:B0-----:R-:W-:-:S03]  /*0550*/  FFMA R10, R24, R10, R9 ;  /* 0x0000000a180a7223 */ /* 0x001fc60000000009 */
[----:B------:R-:W-:Y:S01]  /*0560*/  LDS R24, [R2+0x300] ;  /* 0x0003000002187984 */ /* 0x000fe20000000800 */
[----:B-1----:R-:W-:-:S03]  /*0570*/  FFMA R27, R27, R11, R10 ;  /* 0x0000000b1b1b7223 */ /* 0x002fc6000000000a */
[----:B------:R-:W0:Y:S02]  /*0580*/  LDS.128 R8, [R4+0x30] ;  /* 0x0000300004087984 */ /* 0x000e240000000c00 */
[----:B0-----:R-:W-:Y:S02]  /*0590*/  FFMA R8, R8, R24, R27 ;  /* 0x0000001808087223 */ /* 0x001fe4000000001b */
[----:B------:R-:W0:Y:S01]  /*05a0*/  LDS R24, [R2+0x380] ;  /* 0x0003800002187984 */ /* 0x000e220000000800 */
[----:B------:R-:W-:Y:S01]  /*05b0*/  IADD3 R27, PT, PT, R15, 0x10, RZ ;  /* 0x000000100f1b7810 */ /* 0x000fe20007ffe0ff */
[----:B------:R-:W-:Y:S03]  /*05c0*/  BAR.SYNC.DEFER_BLOCKING 0x0 ;  /* 0x0000000000007b1d */ /* 0x000fe60000010000 */
[----:B------:R-:W-:Y:S01]  /*05d0*/  ISETP.GE.OR P1, PT, R27, R0, P0 ;  /* 0x000000001b00720c */ /* 0x000fe20000726670 */
[----:B------:R-:W-:-:S12]  /*05e0*/  FFMA R25, R25, R9, R8 ;  /* 0x0000000919197223 */ /* 0x000fd80000000008 */
[----:B------:R-:W1:Y:S01]  /*05f0*/  @!P1 LDC.64 R8, c[0x0][0x380] ;  /* 0x0000e000ff089b82 */ /* 0x000e620000000a00 */
[----:B0-----:R-:W-:Y:S01]  /*0600*/  FFMA R10, R24, R10, R25 ;  /* 0x0000000a180a7223 */ /* 0x001fe20000000019 */
[----:B------:R-:W-:Y:S02]  /*0610*/  VIADDMNMX R25, R12, 0x10, R5, !PT ;  /* 0x000000100c197846 */ /* 0x000fe40007800105 */
[----:B------:R-:W-:Y:S02]  /*0620*/  @!P1 IADD3 R24, PT, PT, R14, -0x10, RZ ;  /* 0xfffffff00e189810 */ /* 0x000fe40007ffe0ff */
[----:B------:R-:W-:Y:S02]  /*0630*/  ISETP.GE.AND P2, PT, R25, R0, PT ;  /* 0x000000001900720c */ /* 0x000fe40003f46270 */
[----:B------:R-:W-:-:S04]  /*0640*/  @!P1 IADD3 R26, P3, P4, R22, R24, R7 ;  /* 0x00000018161a9210 */ /* 0x000fc80007c7e007 */
[----:B-1----:R-:W-:Y:S02]  /*0650*/  @!P1 LEA R24, P5, R26, R8, 0x2 ;  /* 0x000000081a189211 */ /* 0x002fe400078a10ff */
[----:B------:R-:W-:-:S04]  /*0660*/  @!P1 IADD3.X R8, PT, PT, RZ, RZ, RZ, P3, P4 ;  /* 0x000000ffff089210 */ /* 0x000fc80001fe84ff */
[----:B------:R-:W-:Y:S02]  /*0670*/  @!P1 LEA.HI.X R25, R26, R9, R8, 0x2, P5 ;  /* 0x000000091a199211 */ /* 0x000fe400028f1408 */
[----:B------:R-:W0:Y:S01]  /*0680*/  @!P2 LDC.64 R8, c[0x0][0x388] ;  /* 0x0000e200ff08ab82 */ /* 0x000e220000000a00 */
[----:B------:R-:W-:-:S06]  /*0690*/  MOV R28, RZ ;  /* 0x000000ff001c7202 */ /* 0x000fcc0000000f00 */
[----:B------:R-:W2:Y:S01]  /*06a0*/  @!P1 LDG.E R28, desc[UR8][R24.64+0x40] ;  /* 0x00004008181c9981 */ /* 0x000ea2000c1e1900 */
[----:B0-----:R-:W-:Y:S01]  /*06b0*/  @!P2 IMAD.WIDE R26, R19, 0x4, R8 ;  /* 0x00000004131aa825 */ /* 0x001fe200078e0208 */
[----:B------:R-:W-:-:S06]  /*06c0*/  MOV R9, RZ ;  /* 0x000000ff00097202 */ /* 0x000fcc0000000f00 */
[----:B------:R0:W3:Y:S02]  /*06d0*/  @!P2 LDG.E R9, desc[UR8][R26.64] ;  /* 0x000000081a09a981 */ /* 0x0000e4000c1e1900 */
[----:B0-----:R-:W-:Y:S02]  /*06e0*/  FFMA R27, R29, R11, R10 ;  /* 0x0000000b1d1b7223 */ /* 0x001fe4000000000a */
[----:B--2---:R-:W-:Y:S04]  /*06f0*/  STS [R21], R28 ;  /* 0x0000001c15007388 */ /* 0x004fe80000000800 */
[----:B---3--:R-:W-:Y:S01]  /*0700*/  STS [R20], R9 ;  /* 0x0000000914007388 */ /* 0x008fe20000000800 */
[----:B------:R-:W-:Y:S06]  /*0710*/  BAR.SYNC.DEFER_BLOCKING 0x0 ;  /* 0x0000000000007b1d */ /* 0x000fec0000010000 */
[----:B------:R-:W-:Y:S04]  /*0720*/  LDS R25, [R2] ;  /* 0x0000000002197984 */ /* 0x000fe80000000800 */
[----:B------:R-:W0:Y:S04]  /*0730*/  LDS.128 R8, [R4] ;  /* 0x0000000004087984 */ /* 0x000e280000000c00 */
[----:B------:R-:W1:Y:S04]  /*0740*/  LDS R29, [R2+0x40] ;  /* 0x00004000021d7984 */ /* 0x000e680000000800 */
[----:B------:R-:W2:Y:S01]  /*0750*/  LDS R24, [R2+0x80] ;  /* 0x0000800002187984 */ /* 0x000ea20000000800 */
[----:B0-----:R-:W-:-:S03]  /*0760*/  FFMA R8, R8, R25, R27 ;  /* 0x0000001908087223 */ /* 0x001fc6000000001b */
[----:B------:R-:W0:Y:S01]  /*0770*/  LDS R25, [R2+0xc0] ;  /* 0x0000c00002197984 */ /* 0x000e220000000800 */
[----:B-1----:R-:W-:-:S03]  /*0780*/  FFMA R29, R29, R9, R8 ;  /* 0x000000091d1d7223 */ /* 0x002fc60000000008 */
[----:B------:R-:W-:Y:S01]  /*0790*/  LDS R27, [R2+0x140] ;  /* 0x00014000021b7984 */ /* 0x000fe20000000800 */
[----:B--2---:R-:W-:-:S03]  /*07a0*/  FFMA R10, R24, R10, R29 ;  /* 0x0000000a180a7223 */ /* 0x004fc6000000001d */
[----:B------:R-:W-:Y:S01]  /*07b0*/  LDS R24, [R2+0x100] ;  /* 0x0001000002187984 */ /* 0x000fe20000000800 */
[----:B0-----:R-:W-:-:S03]  /*07c0*/  FFMA R25, R25, R11, R10 ;  /* 0x0000000b19197223 */ /* 0x001fc6000000000a */
        /* <DEDUP_REMOVED lines=18> */
[----:B------:R-:W0:Y:S01]  /*08f0*/  LDS.128 R8, [R4+0x30] ;  /* 0x0000300004087984 */ /* 0x000e220000000c00 */
[----:B------:R-:W-:-:S04]  /*0900*/  IADD3 R18, PT, PT, R18, 0x2, RZ ;  /* 0x0000000212127810 */ /* 0x000fc80007ffe0ff */
[----:B------:R-:W-:Y:S01]  /*0910*/  ISETP.NE.AND P1, PT, R18, RZ, PT ;  /* 0x000000ff1200720c */ /* 0x000fe20003f25270 */
[----:B0-----:R-:W-:Y:S02]  /*0920*/  FFMA R8, R8, R24, R25 ;  /* 0x0000001808087223 */ /* 0x001fe40000000019 */
[----:B------:R-:W0:Y:S04]  /*0930*/  LDS R24, [R2+0x380] ;  /* 0x0003800002187984 */ /* 0x000e280000000800 */
[----:B------:R-:W1:Y:S01]  /*0940*/  LDS R25, [R2+0x3c0] ;  /* 0x0003c00002197984 */ /* 0x000e620000000800 */
[----:B------:R-:W-:Y:S01]  /*0950*/  FFMA R9, R27, R9, R8 ;  /* 0x000000091b097223 */ /* 0x000fe20000000008 */
[----:B------:R-:W-:Y:S02]  /*0960*/  IADD3 R12, PT, PT, R12, 0x20, RZ ;  /* 0x000000200c0c7810 */ /* 0x000fe40007ffe0ff */
[----:B------:R-:W-:-:S02]  /*0970*/  IADD3 R15, PT, PT, R15, 0x20, RZ ;  /* 0x000000200f0f7810 */ /* 0x000fc40007ffe0ff */
[----:B------:R-:W-:Y:S02]  /*0980*/  IADD3 R14, PT, PT, R14, 0x20, RZ ;  /* 0x000000200e0e7810 */ /* 0x000fe40007ffe0ff */
[----:B------:R-:W-:Y:S02]  /*0990*/  IADD3 R16, PT, PT, R16, 0x20, RZ ;  /* 0x0000002010107810 */ /* 0x000fe40007ffe0ff */
[C---:B------:R-:W-:Y:S02]  /*09a0*/  LEA R17, R0.reuse, R17, 0x5 ;  /* 0x0000001100117211 */ /* 0x040fe400078e28ff */
[----:B------:R-:W-:Y:S01]  /*09b0*/  LEA R19, R0, R19, 0x5 ;  /* 0x0000001300137211 */ /* 0x000fe200078e28ff */
[----:B0-----:R-:W-:-:S04]  /*09c0*/  FFMA R10, R24, R10, R9 ;  /* 0x0000000a180a7223 */ /* 0x001fc80000000009 */
[----:B-1----:R-:W-:Y:S01]  /*09d0*/  FFMA R25, R25, R11, R10 ;  /* 0x0000000b19197223 */ /* 0x002fe2000000000a */
[----:B------:R-:W-:Y:S06]  /*09e0*/  BAR.SYNC.DEFER_BLOCKING 0x0 ;  /* 0x0000000000007b1d */ /* 0x000fec0000010000 */
[----:B------:R-:W-:Y:S05]  /*09f0*/  @P1 BRA `(.L_x_2) ;  /* 0xfffffff8002c1947 */ /* 0x000fea000383ffff */
[----:B------:R-:W-:-:S07]  /*0a00*/  LOP3.LUT R6, R23, 0x7fffffe0, RZ, 0xc0, !PT ;  /* 0x7fffffe017067812 */ /* 0x000fce00078ec0ff */
.L_x_1:
[----:B------:R-:W-:-:S13]  /*0a10*/  LOP3.LUT P0, RZ, R23, 0x10, RZ, 0xc0, !PT ;  /* 0x0000001017ff7812 */ /* 0x000fda000780c0ff */
[----:B------:R-:W-:Y:S05]  /*0a20*/  @!P0 BRA `(.L_x_0) ;  /* 0x0000000000dc8947 */ /* 0x000fea0003800000 */
[-C--:B------:R-:W-:Y:S02]  /*0a30*/  IADD3 R11, PT, PT, R7, R6.reuse, RZ ;  /* 0x00000006070b7210 */ /* 0x080fe40007ffe0ff */
[----:B------:R-:W-:Y:S02]  /*0a40*/  IADD3 R10, PT, PT, R13, R6, RZ ;  /* 0x000000060d0a7210 */ /* 0x000fe40007ffe0ff */
[----:B------:R-:W-:Y:S02]  /*0a50*/  ISETP.GE.AND P0, PT, R11, R0, PT ;  /* 0x000000000b00720c */ /* 0x000fe40003f06270 */
[----:B------:R-:W-:Y:S02]  /*0a60*/  VIMNMX R7, PT, PT, R5, R10, !PT ;  /* 0x0000000a05077248 */ /* 0x000fe40007fe0100 */
[-C--:B------:R-:W-:Y:S02]  /*0a70*/  ISETP.GE.U32.OR P0, PT, R3, R0.reuse, P0 ;  /* 0x000000000300720c */ /* 0x080fe40000706470 */
[----:B------:R-:W-:-:S11]  /*0a80*/  ISETP.GE.AND P1, PT, R7, R0, PT ;  /* 0x000000000700720c */ /* 0x000fd60003f26270 */
[----:B------:R-:W0:Y:S01]  /*0a90*/  @!P0 LDC.64 R8, c[0x0][0x380] ;  /* 0x0000e000ff088b82 */ /* 0x000e220000000a00 */
[----:B------:R-:W-:Y:S01]  /*0aa0*/  @!P0 IADD3 R11, PT, PT, R22, R11, RZ ;  /* 0x0000000b160b8210 */ /* 0x000fe20007ffe0ff */
[----:B------:R-:W-:Y:S01]  /*0ab0*/  @!P1 IMAD R13, R10, R0, R5 ;  /* 0x000000000a0d9224 */ /* 0x000fe200078e0205 */
[----:B------:R-:W-:-:S05]  /*0ac0*/  CS2R R22, SRZ ;  /* 0x0000000000167805 */ /* 0x000fca000001ff00 */
[----:B------:R-:W1:Y:S01]  /*0ad0*/  @!P1 LDC.64 R6, c[0x0][0x388] ;  /* 0x0000e200ff069b82 */ /* 0x000e620000000a00 */
[----:B0-----:R-:W-:-:S05]  /*0ae0*/  @!P0 IMAD.WIDE.U32 R8, R11, 0x4, R8 ;  /* 0x000000040b088825 */ /* 0x001fca00078e0008 */
[----:B------:R-:W2:Y:S01]  /*0af0*/  @!P0 LDG.E R22, desc[UR8][R8.64] ;  /* 0x0000000808168981 */ /* 0x000ea2000c1e1900 */
[----:B-1----:R-:W-:-:S05]  /*0b00*/  @!P1 IMAD.WIDE R10, R13, 0x4, R6 ;  /* 0x000000040d0a9825 */ /* 0x002fca00078e0206 */
[----:B------:R-:W3:Y:S04]  /*0b10*/  @!P1 LDG.E R23, desc[UR8][R10.64] ;  /* 0x000000080a179981 */ /* 0x000ee8000c1e1900 */
[----:B--2---:R-:W-:Y:S04]  /*0b20*/  STS [R21], R22 ;  /* 0x0000001615007388 */ /* 0x004fe80000000800 */
[----:B---3--:R-:W-:Y:S01]  /*0b30*/  STS [R20], R23 ;  /* 0x0000001714007388 */ /* 0x008fe20000000800 */
[----:B------:R-:W-:Y:S06]  /*0b40*/  BAR.SYNC.DEFER_BLOCKING 0x0 ;  /* 0x0000000000007b1d */ /* 0x000fec0000010000 */
[----:B------:R-:W-:Y:S04]  /*0b50*/  LDS R24, [R2] ;  /* 0x0000000002187984 */ /* 0x000fe80000000800 */
[----:B------:R-:W0:Y:S04]  /*0b60*/  LDS.128 R16, [R4] ;  /* 0x0000000004107984 */ /* 0x000e280000000c00 */
[----:B------:R-:W1:Y:S04]  /*0b70*/  LDS R29, [R2+0x40] ;  /* 0x00004000021d7984 */ /* 0x000e680000000800 */
[----:B------:R-:W2:Y:S04]  /*0b80*/  LDS R27, [R2+0x80] ;  /* 0x00008000021b7984 */ /* 0x000ea80000000800 */
[----:B------:R-:W3:Y:S04]  /*0b90*/  LDS R26, [R2+0xc0] ;  /* 0x0000c000021a7984 */ /* 0x000ee80000000800 */
[----:B------:R-:W-:Y:S04]  /*0ba0*/  LDS R7, [R2+0x100] ;  /* 0x0001000002077984 */ /* 0x000fe80000000800 */
[----:B------:R-:W4:Y:S04]  /*0bb0*/  LDS.128 R12, [R4+0x10] ;  /* 0x00001000040c7984 */ /* 0x000f280000000c00 */
[----:B------:R-:W5:Y:S04]  /*0bc0*/  LDS R6, [R2+0x140] ;  /* 0x0001400002067984 */ /* 0x000f680000000800 */
[----:B------:R-:W5:Y:S04]  /*0bd0*/  LDS R21, [R2+0x180] ;  /* 0x0001800002157984 */ /* 0x000f680000000800 */
[----:B------:R-:W5:Y:S04]  /*0be0*/  LDS R20, [R2+0x1c0] ;  /* 0x0001c00002147984 */ /* 0x000f680000000800 */
[----:B------:R-:W-:Y:S04]  /*0bf0*/  LDS R23, [R2+0x200] ;  /* 0x0002000002177984 */ /* 0x000fe80000000800 */
[----:B------:R-:W5:Y:S01]  /*0c00*/  LDS.128 R8, [R4+0x20] ;  /* 0x0000200004087984 */ /* 0x000f620000000c00 */
[----:B0-----:R-:W-:-:S03]  /*0c10*/  FFMA R16, R16, R24, R25 ;  /* 0x0000001810107223 */ /* 0x001fc60000000019 */
[----:B------:R-:W0:Y:S01]  /*0c20*/  LDS R22, [R2+0x240] ;  /* 0x0002400002167984 */ /* 0x000e220000000800 */
[----:B-1----:R-:W-:-:S03]  /*0c30*/  FFMA R16, R29, R17, R16 ;  /* 0x000000111d107223 */ /* 0x002fc60000000010 */
[----:B------:R-:W1:Y:S01]  /*0c40*/  LDS R25, [R2+0x280] ;  /* 0x0002800002197984 */ /* 0x000e620000000800 */
[----:B--2---:R-:W-:-:S03]  /*0c50*/  FFMA R27, R27, R18, R16 ;  /* 0x000000121b1b7223 */ /* 0x004fc60000000010 */
[----:B------:R-:W2:Y:S01]  /*0c60*/  LDS R24, [R2+0x2c0] ;  /* 0x0002c00002187984 */ /* 0x000ea20000000800 */
[----:B---3--:R-:W-:-:S03]  /*0c70*/  FFMA R29, R26, R19, R27 ;  /* 0x000000131a1d7223 */ /* 0x008fc6000000001b */
[----:B------:R-:W-:Y:S04]  /*0c80*/  LDS R27, [R2+0x300] ;  /* 0x00030000021b7984 */ /* 0x000fe80000000800 */
[----:B------:R-:W3:Y:S01]  /*0c90*/  LDS.128 R16, [R4+0x30] ;  /* 0x0000300004107984 */ /* 0x000ee20000000c00 */
[----:B----4-:R-:W-:-:S03]  /*0ca0*/  FFMA R7, R12, R7, R29 ;  /* 0x000000070c077223 */ /* 0x010fc6000000001d */
[----:B------:R-:W4:Y:S01]  /*0cb0*/  LDS R12, [R2+0x340] ;  /* 0x00034000020c7984 */ /* 0x000f220000000800 */
[----:B-----5:R-:W-:-:S03]  /*0cc0*/  FFMA R26, R6, R13, R7 ;  /* 0x0000000d061a7223 */ /* 0x020fc60000000007 */
[----:B------:R-:W5:Y:S04]  /*0cd0*/  LDS R7, [R2+0x380] ;  /* 0x0003800002077984 */ /* 0x000f680000000800 */
[----:B------:R-:W5:Y:S01]  /*0ce0*/  LDS R6, [R2+0x3c0] ;  /* 0x0003c00002067984 */ /* 0x000f620000000800 */
[----:B------:R-:W-:-:S04]  /*0cf0*/  FFMA R21, R21, R14, R26 ;  /* 0x0000000e15157223 */ /* 0x000fc8000000001a */
[----:B------:R-:W-:-:S04]  /*0d00*/  FFMA R15, R20, R15, R21 ;  /* 0x0000000f140f7223 */ /* 0x000fc80000000015 */
[----:B------:R-:W-:-:S04]  /*0d10*/  FFMA R15, R8, R23, R15 ;  /* 0x00000017080f7223 */ /* 0x000fc8000000000f */
[----:B0-----:R-:W-:-:S04]  /*0d20*/  FFMA R22, R22, R9, R15 ;  /* 0x0000000916167223 */ /* 0x001fc8000000000f */
[----:B-1----:R-:W-:-:S04]  /*0d30*/  FFMA R25, R25, R10, R22 ;  /* 0x0000000a19197223 */ /* 0x002fc80000000016 */
[----:B--2---:R-:W-:-:S04]  /*0d40*/  FFMA R11, R24, R11, R25 ;  /* 0x0000000b180b7223 */ /* 0x004fc80000000019 */
[----:B---3--:R-:W-:-:S04]  /*0d50*/  FFMA R11, R16, R27, R11 ;  /* 0x0000001b100b7223 */ /* 0x008fc8000000000b */
[----:B----4-:R-:W-:-:S04]  /*0d60*/  FFMA R12, R12, R17, R11 ;  /* 0x000000110c0c7223 */ /* 0x010fc8000000000b */
[----:B-----5:R-:W-:-:S04]  /*0d70*/  FFMA R7, R7, R18, R12 ;  /* 0x0000001207077223 */ /* 0x020fc8000000000c */
[----:B------:R-:W-:Y:S01]  /*0d80*/  FFMA R25, R6, R19, R7 ;  /* 0x0000001306197223 */ /* 0x000fe20000000007 */
[----:B------:R-:W-:Y:S06]  /*0d90*/  BAR.SYNC.DEFER_BLOCKING 0x0 ;  /* 0x0000000000007b1d */ /* 0x000fec0000010000 */
.L_x_0:
[----:B------:R-:W-:-:S04]  /*0da0*/  VIMNMX R7, PT, PT, R3, R5, !PT ;  /* 0x0000000503077248 */ /* 0x000fc80007fe0100 */
[----:B------:R-:W-:-:S13]  /*0db0*/  ISETP.GE.AND P0, PT, R7, R0, PT ;  /* 0x000000000700720c */ /* 0x000fda0003f06270 */
[----:B------:R-:W-:Y:S05]  /*0dc0*/  @P0 EXIT ;  /* 0x000000000000094d */ /* 0x000fea0003800000 */
[----:B------:R-:W0:Y:S01]  /*0dd0*/  LDC.64 R6, c[0x0][0x390] ;  /* 0x0000e400ff067b82 */ /* 0x000e220000000a00 */
[----:B------:R-:W-:-:S04]  /*0de0*/  IMAD R3, R3, R0, R5 ;  /* 0x0000000003037224 */ /* 0x000fc800078e0205 */
[----:B0-----:R-:W-:-:S05]  /*0df0*/  IMAD.WIDE R2, R3, 0x4, R6 ;  /* 0x0000000403027825 */ /* 0x001fca00078e0206 */
[----:B------:R-:W-:Y:S01]  /*0e00*/  STG.E desc[UR8][R2.64], R25 ;  /* 0x0000001902007986 */ /* 0x000fe2000c101908 */
[----:B------:R-:W-:Y:S05]  /*0e10*/  EXIT ;  /* 0x000000000000794d */ /* 0x000fea0003800000 */
.L_x_3:
[----:B------:R-:W-:-:S00]  /*0e20*/  BRA `(.L_x_3) ;  /* 0xfffffffc00fc7947 */ /* 0x000fc0000383ffff */
[----:B------:R-:W-:-:S00]  /*0e30*/  NOP ;  /* 0x0000000000007918 */ /* 0x000fc00000000000 */
        /* <DEDUP_REMOVED lines=12> */
.L_x_4:


//--------------------- .nv.shared._Z9gemmTiledPfS_S_i --------------------------
	.section	.nv.shared._Z9gemmTiledPfS_S_i,"aw",@nobits
	.sectionflags	@""
	.align	4
.nv.shared._Z9gemmTiledPfS_S_i:
	.zero		3072


//--------------------- .nv.shared.reserved.0     --------------------------
	.section	.nv.shared.reserved.0,"aw",@nobits
	.weak		__nv_reservedSMEM_offset_0_alias
	.size		__nv_reservedSMEM_offset_0_alias, 0, 64
	.other		__nv_reservedSMEM_offset_0_alias,@"STO_CUDA_RESERVED_SHARED STV_DEFAULT"
__nv_reservedSMEM_offset_0_alias:
	.zero		0
	.zero		64


//--------------------- .nv.constant0._Z9gemmTiledPfS_S_i --------------------------
	.section	.nv.constant0._Z9gemmTiledPfS_S_i,"a",@progbits
	.sectionflags	@""
	.align	4
.nv.constant0._Z9gemmTiledPfS_S_i:
	.zero		924


//--------------------- SYMBOLS --------------------------

	.type		.nv.reservedSmem.offset0,@object
	.size		.nv.reservedSmem.offset0,0x4
	.type		.nv.reservedSmem.cap,@object
	.size		.nv.reservedSmem.cap,0x4
